	.headerflags	@"EF_CUDA_TEXMODE_UNIFIED EF_CUDA_64BIT_ADDRESS EF_CUDA_ACCELERATORS EF_CUDA_SM90 EF_CUDA_VIRTUAL_SM(EF_CUDA_SM90)"
	.elftype	@"ET_EXEC"


//--------------------- .nv.info                  --------------------------
	.section	.nv.info,"",@"SHT_CUDA_INFO"
	.align	4


	//----- nvinfo : EIATTR_REGCOUNT
	.align		4
        /*0000*/ 	.byte	0x04, 0x2f
        /*0002*/ 	.short	(.L_3 - .L_2)
	.align		4
.L_2:
        /*0004*/ 	.word	index@(triton_per_fused_add_div_mean_mul_std_sub_0)
        /*0008*/ 	.word	0x00000016


	//----- nvinfo : EIATTR_MIN_STACK_SIZE
	.align		4
.L_3:
        /*000c*/ 	.byte	0x04, 0x12
        /*000e*/ 	.short	(.L_5 - .L_4)
	.align		4
.L_4:
        /*0010*/ 	.word	index@(triton_per_fused_add_div_mean_mul_std_sub_0)
        /*0014*/ 	.word	0x00000000


	//----- nvinfo : EIATTR_FRAME_SIZE
	.align		4
.L_5:
        /*0018*/ 	.byte	0x04, 0x11
        /*001a*/ 	.short	(.L_7 - .L_6)
	.align		4
.L_6:
        /*001c*/ 	.word	index@(triton_per_fused_add_div_mean_mul_std_sub_0)
        /*0020*/ 	.word	0x00000000


	//----- nvinfo : EIATTR_MIN_STACK_SIZE
	.align		4
.L_7:
        /*0024*/ 	.byte	0x04, 0x12
        /*0026*/ 	.short	(.L_9 - .L_8)
	.align		4
.L_8:
        /*0028*/ 	.word	index@(triton_per_fused_add_div_mean_mul_std_sub_0)
        /*002c*/ 	.word	0x00000000
.L_9:


//--------------------- .nv.info.triton_per_fused_add_div_mean_mul_std_sub_0 --------------------------
	.section	.nv.info.triton_per_fused_add_div_mean_mul_std_sub_0,"",@"SHT_CUDA_INFO"
	.sectionflags	@""
	.align	4


	//----- nvinfo : EIATTR_CUDA_API_VERSION
	.align		4
        /*0000*/ 	.byte	0x04, 0x37
        /*0002*/ 	.short	(.L_11 - .L_10)
.L_10:
        /*0004*/ 	.word	0x0000007c


	//----- nvinfo : EIATTR_KPARAM_INFO
	.align		4
.L_11:
        /*0008*/ 	.byte	0x04, 0x17
        /*000a*/ 	.short	(.L_13 - .L_12)
.L_12:
        /*000c*/ 	.word	0x00000000
        /*0010*/ 	.short	0x0007
        /*0012*/ 	.short	0x0034
        /*0014*/ 	.byte	0x00, 0xf0, 0x11, 0x00


	//----- nvinfo : EIATTR_KPARAM_INFO
	.align		4
.L_13:
        /*0018*/ 	.byte	0x04, 0x17
        /*001a*/ 	.short	(.L_15 - .L_14)
.L_14:
        /*001c*/ 	.word	0x00000000
        /*0020*/ 	.short	0x0006
        /*0022*/ 	.short	0x0030
        /*0024*/ 	.byte	0x00, 0xf0, 0x11, 0x00


	//----- nvinfo : EIATTR_KPARAM_INFO
	.align		4
.L_15:
        /*0028*/ 	.byte	0x04, 0x17
        /*002a*/ 	.short	(.L_17 - .L_16)
.L_16:
        /*002c*/ 	.word	0x00000000
        /*0030*/ 	.short	0x0005
        /*0032*/ 	.short	0x0028
        /*0034*/ 	.byte	0x00, 0xf4, 0x21, 0x00


	//----- nvinfo : EIATTR_KPARAM_INFO
	.align		4
.L_17:
        /*0038*/ 	.byte	0x04, 0x17
        /*003a*/ 	.short	(.L_19 - .L_18)
.L_18:
        /*003c*/ 	.word	0x00000000
        /*0040*/ 	.short	0x0004
        /*0042*/ 	.short	0x0020
        /*0044*/ 	.byte	0x00, 0xf4, 0x21, 0x00


	//----- nvinfo : EIATTR_KPARAM_INFO
	.align		4
.L_19:
        /*0048*/ 	.byte	0x04, 0x17
        /*004a*/ 	.short	(.L_21 - .L_20)
.L_20:
        /*004c*/ 	.word	0x00000000
        /*0050*/ 	.short	0x0003
        /*0052*/ 	.short	0x0018
        /*0054*/ 	.byte	0x00, 0xf4, 0x21, 0x00


	//----- nvinfo : EIATTR_KPARAM_INFO
	.align		4
.L_21:
        /*0058*/ 	.byte	0x04, 0x17
        /*005a*/ 	.short	(.L_23 - .L_22)
.L_22:
        /*005c*/ 	.word	0x00000000
        /*0060*/ 	.short	0x0002
        /*0062*/ 	.short	0x0010
        /*0064*/ 	.byte	0x00, 0xf4, 0x21, 0x00


	//----- nvinfo : EIATTR_KPARAM_INFO
	.align		4
.L_23:
        /*0068*/ 	.byte	0x04, 0x17
        /*006a*/ 	.short	(.L_25 - .L_24)
.L_24:
        /*006c*/ 	.word	0x00000000
        /*0070*/ 	.short	0x0001
        /*0072*/ 	.short	0x0008
        /*0074*/ 	.byte	0x00, 0xf4, 0x21, 0x00


	//----- nvinfo : EIATTR_KPARAM_INFO
	.align		4
.L_25:
        /*0078*/ 	.byte	0x04, 0x17
        /*007a*/ 	.short	(.L_27 - .L_26)
.L_26:
        /*007c*/ 	.word	0x00000000
        /*0080*/ 	.short	0x0000
        /*0082*/ 	.short	0x0000
        /*0084*/ 	.byte	0x00, 0xf4, 0x21, 0x00


	//----- nvinfo : EIATTR_SPARSE_MMA_MASK
	.align		4
.L_27:
        /*0088*/ 	.byte	0x03, 0x50
        /*008a*/ 	.short	0x0000


	//----- nvinfo : EIATTR_MAXREG_COUNT
	.align		4
        /*008c*/ 	.byte	0x03, 0x1b
        /*008e*/ 	.short	0x00ff


	//----- nvinfo : EIATTR_COOP_GROUP_MASK_REGIDS
	.align		4
        /*0090*/ 	.byte	0x04, 0x29
        /*0092*/ 	.short	(.L_29 - .L_28)


	//   ....[0]....
.L_28:
        /*0094*/ 	.word	0xffffffff


	//   ....[1]....
        /*0098*/ 	.word	0xffffffff


	//   ....[2]....
        /*009c*/ 	.word	0xffffffff


	//   ....[3]....
        /*00a0*/ 	.word	0xffffffff


	//   ....[4]....
        /*00a4*/ 	.word	0xffffffff


	//   ....[5]....
        /*00a8*/ 	.word	0xffffffff


	//   ....[6]....
        /*00ac*/ 	.word	0xffffffff


	//   ....[7]....
        /*00b0*/ 	.word	0xffffffff


	//   ....[8]....
        /*00b4*/ 	.word	0xffffffff


	//   ....[9]....
        /*00b8*/ 	.word	0xffffffff


	//   ....[10]....
        /*00bc*/ 	.word	0xffffffff


	//   ....[11]....
        /*00c0*/ 	.word	0xffffffff


	//----- nvinfo : EIATTR_COOP_GROUP_INSTR_OFFSETS
	.align		4
.L_29:
        /*00c4*/ 	.byte	0x04, 0x28
        /*00c6*/ 	.short	(.L_31 - .L_30)


	//   ....[0]....
.L_30:
        /*00c8*/ 	.word	0x00000130


	//   ....[1]....
        /*00cc*/ 	.word	0x00000160


	//   ....[2]....
        /*00d0*/ 	.word	0x000001c0


	//   ....[3]....
        /*00d4*/ 	.word	0x00000200


	//   ....[4]....
        /*00d8*/ 	.word	0x00000230


	//   ....[5]....
        /*00dc*/ 	.word	0x000002d0


	//   ....[6]....
        /*00e0*/ 	.word	0x00000360


	//   ....[7]....
        /*00e4*/ 	.word	0x00000380


	//   ....[8]....
        /*00e8*/ 	.word	0x000003a0


	//   ....[9]....
        /*00ec*/ 	.word	0x000003c0


	//   ....[10]....
        /*00f0*/ 	.word	0x000003f0


	//   ....[11]....
        /*00f4*/ 	.word	0x00000460


	//----- nvinfo : EIATTR_EXIT_INSTR_OFFSETS
	.align		4
.L_31:
        /*00f8*/ 	.byte	0x04, 0x1c
        /*00fa*/ 	.short	(.L_33 - .L_32)


	//   ....[0]....
.L_32:
        /*00fc*/ 	.word	0x000005e0


	//   ....[1]....
        /*0100*/ 	.word	0x00000600


	//----- nvinfo : EIATTR_REQNTID
	.align		4
.L_33:
        /*0104*/ 	.byte	0x04, 0x10
        /*0106*/ 	.short	(.L_35 - .L_34)
.L_34:
        /*0108*/ 	.word	0x00000040
        /*010c*/ 	.word	0x00000001
        /*0110*/ 	.word	0x00000001


	//----- nvinfo : EIATTR_CBANK_PARAM_SIZE
	.align		4
.L_35:
        /*0114*/ 	.byte	0x03, 0x19
        /*0116*/ 	.short	0x0038


	//----- nvinfo : EIATTR_PARAM_CBANK
	.align		4
        /*0118*/ 	.byte	0x04, 0x0a
        /*011a*/ 	.short	(.L_37 - .L_36)
	.align		4
.L_36:
        /*011c*/ 	.word	index@(.nv.constant0.triton_per_fused_add_div_mean_mul_std_sub_0)
        /*0120*/ 	.short	0x0210
        /*0122*/ 	.short	0x0038


	//----- nvinfo : EIATTR_SW_WAR
	.align		4
.L_37:
        /*0124*/ 	.byte	0x04, 0x36
        /*0126*/ 	.short	(.L_39 - .L_38)
.L_38:
        /*0128*/ 	.word	0x00000008
.L_39:


//--------------------- .nv.callgraph             --------------------------
	.section	.nv.callgraph,"",@"SHT_CUDA_CALLGRAPH"
	.align	4
	.sectionentsize	8
	.align		4
        /*0000*/ 	.word	0x00000000
	.align		4
        /*0004*/ 	.word	0xffffffff
	.align		4
        /*0008*/ 	.word	0x00000000
	.align		4
        /*000c*/ 	.word	0xfffffffe
	.align		4
        /*0010*/ 	.word	0x00000000
	.align		4
        /*0014*/ 	.word	0xfffffffd
	.align		4
        /*0018*/ 	.word	0x00000000
	.align		4
        /*001c*/ 	.word	0xfffffffc


//--------------------- .nv.constant4             --------------------------
	.section	.nv.constant4,"a",@progbits
	.align	8
	.align		8
.nv.constant4:
        /*0000*/ 	.dword	_$_str
	.align		8
        /*0008*/ 	.dword	_$_str_$_2


//--------------------- .text.triton_per_fused_add_div_mean_mul_std_sub_0 --------------------------
	.section	.text.triton_per_fused_add_div_mean_mul_std_sub_0,"ax",@progbits
	.sectionflags	@"SHF_BARRIERS=1"
	.align	128
        .global         triton_per_fused_add_div_mean_mul_std_sub_0
        .type           triton_per_fused_add_div_mean_mul_std_sub_0,@function
        .size           triton_per_fused_add_div_mean_mul_std_sub_0,(.L_x_1 - triton_per_fused_add_div_mean_mul_std_sub_0)
        .other          triton_per_fused_add_div_mean_mul_std_sub_0,@"STO_CUDA_ENTRY STV_DEFAULT"
triton_per_fused_add_div_mean_mul_std_sub_0:
.text.triton_per_fused_add_div_mean_mul_std_sub_0:
[----:B------:R-:W0:Y:S02]  /*0000*/  LDC R1, c[0x0][0x28] ;  /* 0x00000a00ff017b82 */ /* 0x000e240000000800 */
[----:B------:R-:W1:Y:S01]  /*0010*/  S2R R14, SR_TID.X ;  /* 0x00000000000e7919 */ /* 0x000e620000002100 */
[----:B------:R-:W2:Y:S01]  /*0020*/  LDC.64 R8, c[0x0][0x220] ;  /* 0x00008800ff087b82 */ /* 0x000ea20000000a00 */
[----:B------:R-:W-:Y:S01]  /*0030*/  HFMA2.MMA R6, -RZ, RZ, 0, 0 ;  /* 0x00000000ff067435 */ /* 0x000fe200000001ff */
[----:B------:R-:W-:Y:S01]  /*0040*/  ULDC.64 UR6, c[0x0][0x208] ;  /* 0x0000820000067ab9 */ /* 0x000fe20000000a00 */
[----:B------:R-:W3:Y:S01]  /*0050*/  S2R R2, SR_CTAID.X ;  /* 0x0000000000027919 */ /* 0x000ee20000002500 */
[----:B-1----:R-:W-:Y:S02]  /*0060*/  LOP3.LUT R3, R14, 0x3f, RZ, 0xc0, !PT ;  /* 0x0000003f0e037812 */ /* 0x002fe400078ec0ff */
[C---:B---3--:R-:W-:Y:S02]  /*0070*/  ISETP.GE.AND P1, PT, R2.reuse, 0x4, PT ;  /* 0x000000040200780c */ /* 0x048fe40003f26270 */
[----:B------:R-:W-:-:S05]  /*0080*/  LEA R0, R2, R3, 0x6 ;  /* 0x0000000302007211 */ /* 0x000fca00078e30ff */
[----:B--2---:R-:W-:-:S06]  /*0090*/  IMAD.WIDE R8, R0, 0x4, R8 ;  /* 0x0000000400087825 */ /* 0x004fcc00078e0208 */
[----:B------:R1:W2:Y:S01]  /*00a0*/  @!P1 LDG.E R6, desc[UR6][R8.64] ;  /* 0x0000000608069981 */ /* 0x0002a2000c1e1900 */
[----:B------:R-:W3:Y:S01]  /*00b0*/  S2UR UR5, SR_CgaCtaId ;  /* 0x00000000000579c3 */ /* 0x000ee20000008800 */
[C---:B------:R-:W-:Y:S01]  /*00c0*/  LOP3.LUT P2, RZ, R14.reuse, 0x1f, RZ, 0xc0, !PT ;  /* 0x0000001f0eff7812 */ /* 0x040fe2000784c0ff */
[----:B------:R-:W-:Y:S01]  /*00d0*/  UMOV UR4, 0x400 ;  /* 0x0000040000047882 */ /* 0x000fe20000000000 */
[----:B------:R-:W-:-:S05]  /*00e0*/  ISETP.GE.AND P3, PT, R14, 0x2, PT ;  /* 0x000000020e00780c */ /* 0x000fca0003f66270 */
[----:B-1----:R-:W1:Y:S01]  /*00f0*/  LDC.64 R8, c[0x0][0x230] ;  /* 0x00008c00ff087b82 */ /* 0x002e620000000a00 */
[----:B---3--:R-:W-:Y:S01]  /*0100*/  UPRMT UR4, UR5, 0x654, UR4 ;  /* 0x0000065405047896 */ /* 0x008fe20008000004 */
[----:B--2---:R-:W-:-:S04]  /*0110*/  SEL R6, R6, RZ, !P1 ;  /* 0x000000ff06067207 */ /* 0x004fc80004800000 */
[----:B------:R-:W-:-:S05]  /*0120*/  FSEL R7, R6, RZ, !P1 ;  /* 0x000000ff06077208 */ /* 0x000fca0004800000 */
[----:B------:R-:W2:Y:S02]  /*0130*/  SHFL.BFLY PT, R10, R7, 0x10, 0x1f ;  /* 0x0e001f00070a7f89 */ /* 0x000ea400000e0000 */
[----:B--2---:R-:W-:Y:S01]  /*0140*/  FADD R10, R7, R10 ;  /* 0x0000000a070a7221 */ /* 0x004fe20000000000 */
[----:B------:R-:W-:-:S04]  /*0150*/  SHF.R.U32.HI R7, RZ, 0x4, R14 ;  /* 0x00000004ff077819 */ /* 0x000fc8000001160e */
[----:B------:R-:W2:Y:S01]  /*0160*/  SHFL.BFLY PT, R11, R10, 0x8, 0x1f ;  /* 0x0d001f000a0b7f89 */ /* 0x000ea200000e0000 */
[----:B------:R-:W-:-:S05]  /*0170*/  SGXT.U32 R7, R7, 0x2 ;  /* 0x000000020707781a */ /* 0x000fca0000000000 */
[----:B-1----:R-:W-:-:S06]  /*0180*/  IMAD.WIDE.U32 R8, R7, 0x4, R8 ;  /* 0x0000000407087825 */ /* 0x002fcc00078e0008 */
[----:B------:R-:W3:Y:S01]  /*0190*/  LDG.E.EL R8, desc[UR6][R8.64] ;  /* 0x0000000608087981 */ /* 0x000ee2000c2e1900 */
[----:B--2---:R-:W-:Y:S01]  /*01a0*/  FADD R11, R10, R11 ;  /* 0x0000000b0a0b7221 */ /* 0x004fe20000000000 */
[----:B------:R-:W-:-:S04]  /*01b0*/  SHF.R.U32.HI R10, RZ, 0x3, R14 ;  /* 0x00000003ff0a7819 */ /* 0x000fc8000001160e */
[----:B------:R-:W1:Y:S01]  /*01c0*/  SHFL.BFLY PT, R12, R11, 0x4, 0x1f ;  /* 0x0c801f000b0c7f89 */ /* 0x000e6200000e0000 */
[----:B------:R-:W-:Y:S01]  /*01d0*/  LOP3.LUT R10, R10, 0x4, RZ, 0xc0, !PT ;  /* 0x000000040a0a7812 */ /* 0x000fe200078ec0ff */
[----:B-1----:R-:W-:Y:S01]  /*01e0*/  FADD R15, R11, R12 ;  /* 0x0000000c0b0f7221 */ /* 0x002fe20000000000 */
[----:B------:R-:W-:-:S04]  /*01f0*/  LEA R11, R14, UR4, 0x2 ;  /* 0x000000040e0b7c11 */ /* 0x000fc8000f8e10ff */
[----:B------:R-:W1:Y:S02]  /*0200*/  SHFL.BFLY PT, R12, R15, 0x2, 0x1f ;  /* 0x0c401f000f0c7f89 */ /* 0x000e6400000e0000 */
[----:B-1----:R-:W-:Y:S02]  /*0210*/  FADD R16, R15, R12 ;  /* 0x0000000c0f107221 */ /* 0x002fe40000000000 */
[----:B------:R-:W1:Y:S03]  /*0220*/  LDC.64 R12, c[0x0][0x228] ;  /* 0x00008a00ff0c7b82 */ /* 0x000e660000000a00 */
[----:B------:R-:W2:Y:S01]  /*0230*/  SHFL.BFLY PT, R17, R16, 0x1, 0x1f ;  /* 0x0c201f0010117f89 */ /* 0x000ea200000e0000 */
[----:B-1----:R-:W-:-:S04]  /*0240*/  IMAD.WIDE.U32 R12, R7, 0x4, R12 ;  /* 0x00000004070c7825 */ /* 0x002fc800078e000c */
[----:B--2---:R-:W-:Y:S01]  /*0250*/  FADD R17, R16, R17 ;  /* 0x0000001110117221 */ /* 0x004fe20000000000 */
[----:B------:R1:W3:Y:S04]  /*0260*/  LDG.E.EL R7, desc[UR6][R12.64] ;  /* 0x000000060c077981 */ /* 0x0002e8000c2e1900 */
[----:B------:R-:W-:Y:S01]  /*0270*/  @!P2 STS [R10+UR4], R17 ;  /* 0x000000110a00a988 */ /* 0x000fe20008000804 */
[----:B------:R-:W-:Y:S06]  /*0280*/  BAR.SYNC.DEFER_BLOCKING 0x0 ;  /* 0x0000000000007b1d */ /* 0x000fec0000010000 */
[----:B------:R-:W2:Y:S01]  /*0290*/  @!P3 LDS R5, [R11] ;  /* 0x000000000b05b984 */ /* 0x000ea20000000800 */
[----:B------:R-:W-:-:S04]  /*02a0*/  LOP3.LUT R15, R14, 0x1, RZ, 0xc0, !PT ;  /* 0x000000010e0f7812 */ /* 0x000fc800078ec0ff */
[----:B------:R-:W-:-:S04]  /*02b0*/  ISETP.NE.U32.AND P0, PT, R15, 0x1, PT ;  /* 0x000000010f00780c */ /* 0x000fc80003f05070 */
[----:B------:R-:W-:Y:S01]  /*02c0*/  ISETP.LT.AND P0, PT, R14, 0x2, P0 ;  /* 0x000000020e00780c */ /* 0x000fe20000701270 */
[----:B--2---:R-:W2:Y:S02]  /*02d0*/  SHFL.BFLY PT, R16, R5, 0x1, 0x1f ;  /* 0x0c201f0005107f89 */ /* 0x004ea400000e0000 */
[----:B--2---:R-:W-:-:S10]  /*02e0*/  FADD R16, R5, R16 ;  /* 0x0000001005107221 */ /* 0x004fd40000000000 */
[----:B------:R-:W-:Y:S01]  /*02f0*/  @P0 STS [R11], R16 ;  /* 0x000000100b000388 */ /* 0x000fe20000000800 */
[----:B------:R-:W-:Y:S06]  /*0300*/  BAR.SYNC.DEFER_BLOCKING 0x0 ;  /* 0x0000000000007b1d */ /* 0x000fec0000010000 */
[----:B-1----:R-:W1:Y:S02]  /*0310*/  LDS R12, [UR4] ;  /* 0x00000004ff0c7984 */ /* 0x002e640008000800 */
[----:B-1----:R-:W-:-:S04]  /*0320*/  FMUL R9, R12, 0.015625 ;  /* 0x3c8000000c097820 */ /* 0x002fc80000400000 */
[----:B------:R-:W-:-:S04]  /*0330*/  FADD R6, R6, -R9 ;  /* 0x8000000906067221 */ /* 0x000fc80000000000 */
[----:B------:R-:W-:-:S05]  /*0340*/  FMUL R12, R6, R6 ;  /* 0x00000006060c7220 */ /* 0x000fca0000400000 */
[----:B------:R-:W-:-:S05]  /*0350*/  FSEL R12, R12, RZ, !P1 ;  /* 0x000000ff0c0c7208 */ /* 0x000fca0004800000 */
[----:B------:R-:W1:Y:S02]  /*0360*/  SHFL.BFLY PT, R5, R12, 0x10, 0x1f ;  /* 0x0e001f000c057f89 */ /* 0x000e6400000e0000 */
[----:B-1----:R-:W-:-:S05]  /*0370*/  FADD R5, R12, R5 ;  /* 0x000000050c057221 */ /* 0x002fca0000000000 */
[----:B------:R-:W1:Y:S02]  /*0380*/  SHFL.BFLY PT, R14, R5, 0x8, 0x1f ;  /* 0x0d001f00050e7f89 */ /* 0x000e6400000e0000 */
[----:B-1----:R-:W-:-:S05]  /*0390*/  FADD R14, R5, R14 ;  /* 0x0000000e050e7221 */ /* 0x002fca0000000000 */
[----:B------:R-:W1:Y:S02]  /*03a0*/  SHFL.BFLY PT, R13, R14, 0x4, 0x1f ;  /* 0x0c801f000e0d7f89 */ /* 0x000e6400000e0000 */
[----:B-1----:R-:W-:-:S05]  /*03b0*/  FADD R13, R14, R13 ;  /* 0x0000000d0e0d7221 */ /* 0x002fca0000000000 */
[----:B------:R-:W1:Y:S02]  /*03c0*/  SHFL.BFLY PT, R16, R13, 0x2, 0x1f ;  /* 0x0c401f000d107f89 */ /* 0x000e6400000e0000 */
[----:B-1----:R-:W-:Y:S02]  /*03d0*/  FADD R16, R13, R16 ;  /* 0x000000100d107221 */ /* 0x002fe40000000000 */
[----:B------:R-:W1:Y:S03]  /*03e0*/  LDC.64 R12, c[0x0][0x218] ;  /* 0x00008600ff0c7b82 */ /* 0x000e660000000a00 */
[----:B------:R-:W2:Y:S02]  /*03f0*/  SHFL.BFLY PT, R15, R16, 0x1, 0x1f ;  /* 0x0c201f00100f7f89 */ /* 0x000ea400000e0000 */
[----:B--2---:R-:W-:-:S03]  /*0400*/  FADD R15, R16, R15 ;  /* 0x0000000f100f7221 */ /* 0x004fc60000000000 */
[----:B------:R-:W-:Y:S06]  /*0410*/  BAR.SYNC.DEFER_BLOCKING 0x0 ;  /* 0x0000000000007b1d */ /* 0x000fec0000010000 */
[----:B------:R2:W-:Y:S02]  /*0420*/  @!P2 STS [R10+UR4], R15 ;  /* 0x0000000f0a00a988 */ /* 0x0005e40008000804 */
[----:B------:R-:W-:Y:S08]  /*0430*/  BAR.SYNC.DEFER_BLOCKING 0x0 ;  /* 0x0000000000007b1d */ /* 0x000ff00000010000 */
[----:B--2---:R-:W2:Y:S01]  /*0440*/  LDC.64 R14, c[0x0][0x210] ;  /* 0x00008400ff0e7b82 */ /* 0x004ea20000000a00 */
[----:B------:R-:W4:Y:S04]  /*0450*/  @!P3 LDS R4, [R11] ;  /* 0x000000000b04b984 */ /* 0x000f280000000800 */
[----:B----4-:R-:W4:Y:S02]  /*0460*/  SHFL.BFLY PT, R5, R4, 0x1, 0x1f ;  /* 0x0c201f0004057f89 */ /* 0x010f2400000e0000 */
[----:B----4-:R-:W-:-:S05]  /*0470*/  FADD R18, R4, R5 ;  /* 0x0000000504127221 */ /* 0x010fca0000000000 */
[----:B------:R-:W-:Y:S01]  /*0480*/  @P0 STS [R11], R18 ;  /* 0x000000120b000388 */ /* 0x000fe20000000800 */
[----:B------:R-:W-:Y:S06]  /*0490*/  BAR.SYNC.DEFER_BLOCKING 0x0 ;  /* 0x0000000000007b1d */ /* 0x000fec0000010000 */
[----:B------:R-:W4:Y:S02]  /*04a0*/  LDS R5, [UR4] ;  /* 0x00000004ff057984 */ /* 0x000f240008000800 */
[----:B------:R-:W-:Y:S01]  /*04b0*/  BAR.SYNC.DEFER_BLOCKING 0x0 ;  /* 0x0000000000007b1d */ /* 0x000fe20000010000 */
[----:B------:R-:W-:Y:S01]  /*04c0*/  ISETP.EQ.AND P2, PT, R3, RZ, !P1 ;  /* 0x000000ff0300720c */ /* 0x000fe20004f42270 */
[----:B----4-:R-:W-:-:S06]  /*04d0*/  FMUL R16, R5, 0.015873016789555549622 ;  /* 0x3c82082105107820 */ /* 0x010fcc0000400000 */
[----:B------:R-:W4:Y:S01]  /*04e0*/  LDC.64 R4, c[0x0][0x238] ;  /* 0x00008e00ff047b82 */ /* 0x000f220000000a00 */
[----:B------:R-:W5:Y:S02]  /*04f0*/  MUFU.SQRT R16, R16 ;  /* 0x0000001000107308 */ /* 0x000f640000002000 */
[----:B-----5:R-:W-:-:S04]  /*0500*/  FADD R17, R16, 9.9999997473787516356e-06 ;  /* 0x3727c5ac10117421 */ /* 0x020fc80000000000 */
[C---:B------:R-:W-:Y:S01]  /*0510*/  FMUL R10, R17.reuse, 0.25 ;  /* 0x3e800000110a7820 */ /* 0x040fe20000400000 */
[----:B------:R-:W-:-:S04]  /*0520*/  FSETP.GT.AND P0, PT, R17, 8.50705917302346158658e+37, PT ;  /* 0x7e8000001100780b */ /* 0x000fc80003f04000 */
[----:B------:R-:W-:Y:S01]  /*0530*/  FSEL R18, R10, R17, P0 ;  /* 0x000000110a127208 */ /* 0x000fe20000000000 */
[----:B--2---:R-:W-:-:S05]  /*0540*/  IMAD.WIDE R10, R2, 0x4, R14 ;  /* 0x00000004020a7825 */ /* 0x004fca00078e020e */
[----:B------:R2:W-:Y:S01]  /*0550*/  @P2 STG.E desc[UR6][R10.64], R9 ;  /* 0x000000090a002986 */ /* 0x0005e2000c101906 */
[----:B------:R-:W5:Y:S01]  /*0560*/  MUFU.RCP R19, R18 ;  /* 0x0000001200137308 */ /* 0x000f620000001000 */
[----:B-1----:R-:W-:Y:S01]  /*0570*/  IMAD.WIDE R12, R2, 0x4, R12 ;  /* 0x00000004020c7825 */ /* 0x002fe200078e020c */
[----:B------:R-:W-:Y:S03]  /*0580*/  BAR.SYNC.DEFER_BLOCKING 0x0 ;  /* 0x0000000000007b1d */ /* 0x000fe60000010000 */
[----:B------:R-:W-:Y:S01]  /*0590*/  @P0 FMUL R6, R6, 0.25 ;  /* 0x3e80000006060820 */ /* 0x000fe20000400000 */
[----:B----4-:R-:W-:-:S04]  /*05a0*/  IMAD.WIDE R4, R0, 0x4, R4 ;  /* 0x0000000400047825 */ /* 0x010fc800078e0204 */
[----:B-----5:R-:W-:-:S04]  /*05b0*/  FMUL R19, R19, R6 ;  /* 0x0000000613137220 */ /* 0x020fc80000400000 */
[----:B---3--:R-:W-:Y:S01]  /*05c0*/  FFMA R7, R7, R19, R8 ;  /* 0x0000001307077223 */ /* 0x008fe20000000008 */
[----:B------:R2:W-:Y:S01]  /*05d0*/  @P2 STG.E desc[UR6][R12.64], R17 ;  /* 0x000000110c002986 */ /* 0x0005e2000c101906 */
[----:B------:R-:W-:Y:S05]  /*05e0*/  @P1 EXIT ;  /* 0x000000000000194d */ /* 0x000fea0003800000 */
[----:B------:R-:W-:Y:S01]  /*05f0*/  STG.E desc[UR6][R4.64], R7 ;  /* 0x0000000704007986 */ /* 0x000fe2000c101906 */
[----:B------:R-:W-:Y:S05]  /*0600*/  EXIT ;  /* 0x000000000000794d */ /* 0x000fea0003800000 */
.L_x_0:
[----:B------:R-:W-:-:S00]  /*0610*/  BRA `(.L_x_0) ;  /* 0xfffffffc00fc7947 */ /* 0x000fc0000383ffff */
[----:B------:R-:W-:-:S00]  /*0620*/  NOP ;  /* 0x0000000000007918 */ /* 0x000fc00000000000 */
        /* <DEDUP_REMOVED lines=13> */
.L_x_1:


//--------------------- .nv.global.init           --------------------------
	.section	.nv.global.init,"aw",@progbits
.nv.global.init:
	.type		_$_str,@object
	.size		_$_str,(_$_str_$_2 - _$_str)
_$_str:
        /*0000*/ 	.byte	0x5f, 0x5f, 0x43, 0x55, 0x44, 0x41, 0x5f, 0x46, 0x54, 0x5a, 0x00
	.type		_$_str_$_2,@object
	.size		_$_str_$_2,(.L_1 - _$_str_$_2)
_$_str_$_2:
        /*000b*/ 	.byte	0x5f, 0x5f, 0x43, 0x55, 0x44, 0x41, 0x5f, 0x50, 0x52, 0x45, 0x43, 0x5f, 0x53, 0x51, 0x52, 0x54
        /*001b*/ 	.byte	0x00
.L_1:


//--------------------- .nv.shared.triton_per_fused_add_div_mean_mul_std_sub_0 --------------------------
	.section	.nv.shared.triton_per_fused_add_div_mean_mul_std_sub_0,"aw",@nobits
	.sectionflags	@""
	.align	16
	.zero		1024


//--------------------- .nv.constant0.triton_per_fused_add_div_mean_mul_std_sub_0 --------------------------
	.section	.nv.constant0.triton_per_fused_add_div_mean_mul_std_sub_0,"a",@progbits
	.sectionflags	@""
	.align	4
.nv.constant0.triton_per_fused_add_div_mean_mul_std_sub_0:
	.zero		584
